//
// Generated by NVIDIA NVVM Compiler
//
// Compiler Build ID: CL-36424714
// Cuda compilation tools, release 13.0, V13.0.88
// Based on NVVM 20.0.0
//

.version 9.0
.target sm_100
.address_size 64

	// .globl	_Z1ki

.visible .entry _Z1ki(
	.param .u32 _Z1ki_param_0
)
{


	ret;

}


// ===== COMPILED SASS (sm_100) =====

	.target	sm_100

	.elftype	@"ET_EXEC"


//--------------------- .note.nv.tkinfo           --------------------------
	.section	.note.nv.tkinfo,"",@"SHT_NOTE"
	.sectionflags	@"SHF_NOTE_NV_TKINFO"
	.tkinfo
        /*0018*/ 	.word	0x00000002
        /*0030*/ 	.string	""
        /*0030*/ 	.string	"ptxas"
        /*0030*/ 	.string	"Cuda compilation tools, release 13.0, V13.0.88"
        /*0030*/ 	.string	"Build cuda_13.0.r13.0/compiler.36424714_0"
        /*0030*/ 	.string	"-arch sm_100 -m 64 "



//--------------------- .note.nv.cuinfo           --------------------------
	.section	.note.nv.cuinfo,"",@"SHT_NOTE"
	.sectionflags	@"SHF_NOTE_NV_CUINFO"
        /*0018*/ 	.short	0x0002
        /*001a*/ 	.short	0x0064
        /*001c*/ 	.short	0x0082
	.zero		2


//--------------------- .nv.info                  --------------------------
	.section	.nv.info,"",@"SHT_CUDA_INFO"
	.align	4


	//----- nvinfo : EIATTR_REGCOUNT
	.align		4
        /*0000*/ 	.byte	0x04, 0x2f
        /*0002*/ 	.short	(.L_1 - .L_0)
	.align		4
.L_0:
        /*0004*/ 	.word	index@(_Z1ki)
        /*0008*/ 	.word	0x00000004


	//----- nvinfo : EIATTR_FRAME_SIZE
	.align		4
.L_1:
        /*000c*/ 	.byte	0x04, 0x11
        /*000e*/ 	.short	(.L_3 - .L_2)
	.align		4
.L_2:
        /*0010*/ 	.word	index@(_Z1ki)
        /*0014*/ 	.word	0x00000000


	//----- nvinfo : EIATTR_MIN_STACK_SIZE
	.align		4
.L_3:
        /*0018*/ 	.byte	0x04, 0x12
        /*001a*/ 	.short	(.L_5 - .L_4)
	.align		4
.L_4:
        /*001c*/ 	.word	index@(_Z1ki)
        /*0020*/ 	.word	0x00000000
.L_5:


//--------------------- .nv.compat                --------------------------
	.section	.nv.compat,"",@"SHT_CUDA_COMPAT_INFO"
	.align	4
        /*0000*/ 	.byte	0x02, 0x09, 0x00, 0x00, 0x02, 0x02, 0x01, 0x00, 0x02, 0x05, 0x05, 0x00, 0x03, 0x07, 0x01, 0x01
        /*0010*/ 	.byte	0x02, 0x03, 0x00, 0x00, 0x02, 0x06, 0x01, 0x00, 0x04, 0x0b, 0x08, 0x00, 0x09, 0x00, 0x00, 0x00
        /*0020*/ 	.byte	0x00, 0x00, 0x00, 0x00


//--------------------- .nv.info._Z1ki            --------------------------
	.section	.nv.info._Z1ki,"",@"SHT_CUDA_INFO"
	.sectionflags	@""
	.align	4


	//----- nvinfo : EIATTR_CUDA_API_VERSION
	.align		4
        /*0000*/ 	.byte	0x04, 0x37
        /*0002*/ 	.short	(.L_7 - .L_6)
.L_6:
        /*0004*/ 	.word	0x00000082


	//----- nvinfo : EIATTR_KPARAM_INFO
	.align		4
.L_7:
        /*0008*/ 	.byte	0x04, 0x17
        /*000a*/ 	.short	(.L_9 - .L_8)
.L_8:
        /*000c*/ 	.word	0x00000000
        /*0010*/ 	.short	0x0000
        /*0012*/ 	.short	0x0000
        /*0014*/ 	.byte	0x00, 0xf0, 0x11, 0x00


	//----- nvinfo : EIATTR_SPARSE_MMA_MASK
	.align		4
.L_9:
        /*0018*/ 	.byte	0x03, 0x50
        /*001a*/ 	.short	0x0000


	//----- nvinfo : EIATTR_MAXREG_COUNT
	.align		4
        /*001c*/ 	.byte	0x03, 0x1b
        /*001e*/ 	.short	0x00ff


	//----- nvinfo : EIATTR_MERCURY_ISA_VERSION
	.align		4
        /*0020*/ 	.byte	0x03, 0x5f
        /*0022*/ 	.short	0x0101


	//----- nvinfo : EIATTR_VRC_CTA_INIT_COUNT
	.align		4
        /*0024*/ 	.byte	0x02, 0x4a
	.zero		1
	.zero		1


	//----- nvinfo : EIATTR_EXIT_INSTR_OFFSETS
	.align		4
        /*0028*/ 	.byte	0x04, 0x1c
        /*002a*/ 	.short	(.L_11 - .L_10)


	//   ....[0]....
.L_10:
        /*002c*/ 	.word	0x00000010


	//----- nvinfo : EIATTR_CBANK_PARAM_SIZE
	.align		4
.L_11:
        /*0030*/ 	.byte	0x03, 0x19
        /*0032*/ 	.short	0x0004


	//----- nvinfo : EIATTR_PARAM_CBANK
	.align		4
        /*0034*/ 	.byte	0x04, 0x0a
        /*0036*/ 	.short	(.L_13 - .L_12)
	.align		4
.L_12:
        /*0038*/ 	.word	index@(.nv.constant0._Z1ki)
        /*003c*/ 	.short	0x0380
        /*003e*/ 	.short	0x0004


	//----- nvinfo : EIATTR_SW_WAR
	.align		4
.L_13:
        /*0040*/ 	.byte	0x04, 0x36
        /*0042*/ 	.short	(.L_15 - .L_14)
.L_14:
        /*0044*/ 	.word	0x00000008
.L_15:


//--------------------- .nv.callgraph             --------------------------
	.section	.nv.callgraph,"",@"SHT_CUDA_CALLGRAPH"
	.align	4
	.sectionentsize	8
	.align		4
        /*0000*/ 	.word	0x00000000
	.align		4
        /*0004*/ 	.word	0xffffffff
	.align		4
        /*0008*/ 	.word	0x00000000
	.align		4
        /*000c*/ 	.word	0xfffffffe
	.align		4
        /*0010*/ 	.word	0x00000000
	.align		4
        /*0014*/ 	.word	0xfffffffd
	.align		4
        /*0018*/ 	.word	0x00000000
	.align		4
        /*001c*/ 	.word	0xfffffffc


//--------------------- .text._Z1ki               --------------------------
	.section	.text._Z1ki,"ax",@progbits
	.align	128
        .global         _Z1ki
        .type           _Z1ki,@function
        .size           _Z1ki,(.L_x_1 - _Z1ki)
        .other          _Z1ki,@"STO_CUDA_ENTRY STV_DEFAULT"
_Z1ki:
.text._Z1ki:
[----:B------:R-:W-:Y:S01]  /*0000*/  LDC R1, c[0x0][0x37c] ;  /* 0x0000df00ff017b82 */ /* 0x000fe20000000800 */
[----:B------:R-:W-:Y:S05]  /*0010*/  EXIT ;  /* 0x000000000000794d */ /* 0x000fea0003800000 */
.L_x_0:
[----:B------:R-:W-:-:S00]  /*0020*/  BRA `(.L_x_0) ;  /* 0xfffffffc00fc7947 */ /* 0x000fc0000383ffff */
[----:B------:R-:W-:-:S00]  /*0030*/  NOP ;  /* 0x0000000000007918 */ /* 0x000fc00000000000 */
        /* <DEDUP_REMOVED lines=12> */
.L_x_1:


//--------------------- .nv.shared.reserved.0     --------------------------
	.section	.nv.shared.reserved.0,"aw",@nobits
	.weak		__nv_reservedSMEM_offset_0_alias
	.size		__nv_reservedSMEM_offset_0_alias, 0, 64
	.other		__nv_reservedSMEM_offset_0_alias,@"STO_CUDA_RESERVED_SHARED STV_DEFAULT"
__nv_reservedSMEM_offset_0_alias:
	.zero		0
	.zero		64


//--------------------- .nv.constant0._Z1ki       --------------------------
	.section	.nv.constant0._Z1ki,"a",@progbits
	.sectionflags	@""
	.align	4
.nv.constant0._Z1ki:
	.zero		900


//--------------------- SYMBOLS --------------------------

	.type		.nv.reservedSmem.offset0,@object
	.size		.nv.reservedSmem.offset0,0x4
